//
// Generated by NVIDIA NVVM Compiler
//
// Compiler Build ID: CL-36424714
// Cuda compilation tools, release 13.0, V13.0.88
// Based on NVVM 20.0.0
//

.version 9.0
.target sm_100
.address_size 64

	// .globl	_Z3addPiS_S_
.extern .func  (.param .b32 func_retval0) vprintf
(
	.param .b64 vprintf_param_0,
	.param .b64 vprintf_param_1
)
;
.global .align 1 .b8 $str[26] = {116, 104, 114, 101, 97, 100, 32, 73, 100, 58, 32, 37, 100, 44, 32, 97, 91, 105, 100, 93, 58, 32, 37, 100, 10};

.visible .entry _Z3addPiS_S_(
	.param .u64 .ptr .align 1 _Z3addPiS_S__param_0,
	.param .u64 .ptr .align 1 _Z3addPiS_S__param_1,
	.param .u64 .ptr .align 1 _Z3addPiS_S__param_2
)
{
	.local .align 8 .b8 	__local_depot0[8];
	.reg .b64 	%SP;
	.reg .b64 	%SPL;
	.reg .pred 	%p<2>;
	.reg .b32 	%r<8>;
	.reg .b64 	%rd<17>;

	mov.u64 	%SPL, __local_depot0;
	cvta.local.u64 	%SP, %SPL;
	ld.param.u64 	%rd4, [_Z3addPiS_S__param_0];
	ld.param.u64 	%rd2, [_Z3addPiS_S__param_1];
	ld.param.u64 	%rd3, [_Z3addPiS_S__param_2];
	cvta.to.global.u64 	%rd1, %rd4;
	mov.u32 	%r1, %ctaid.x;
	setp.gt.u32 	%p1, %r1, 99999;
	@%p1 bra 	$L__BB0_2;
	cvta.to.global.u64 	%rd5, %rd2;
	cvta.to.global.u64 	%rd6, %rd3;
	mul.wide.u32 	%rd7, %r1, 4;
	add.s64 	%rd8, %rd1, %rd7;
	ld.global.u32 	%r2, [%rd8];
	add.s64 	%rd9, %rd5, %rd7;
	ld.global.u32 	%r3, [%rd9];
	add.s32 	%r4, %r3, %r2;
	add.s64 	%rd10, %rd6, %rd7;
	st.global.u32 	[%rd10], %r4;
$L__BB0_2:
	add.u64 	%rd11, %SP, 0;
	add.u64 	%rd12, %SPL, 0;
	mul.wide.u32 	%rd13, %r1, 4;
	add.s64 	%rd14, %rd1, %rd13;
	ld.global.u32 	%r5, [%rd14];
	st.local.v2.u32 	[%rd12], {%r1, %r5};
	mov.u64 	%rd15, $str;
	cvta.global.u64 	%rd16, %rd15;
	{ // callseq 0, 0
	.param .b64 param0;
	st.param.b64 	[param0], %rd16;
	.param .b64 param1;
	st.param.b64 	[param1], %rd11;
	.param .b32 retval0;
	call.uni (retval0), 
	vprintf, 
	(
	param0, 
	param1
	);
	ld.param.b32 	%r6, [retval0];
	} // callseq 0
	ret;

}


// ===== COMPILED SASS (sm_100) =====

	.target	sm_100

	.elftype	@"ET_EXEC"


//--------------------- .note.nv.tkinfo           --------------------------
	.section	.note.nv.tkinfo,"",@"SHT_NOTE"
	.sectionflags	@"SHF_NOTE_NV_TKINFO"
	.tkinfo
        /*0018*/ 	.word	0x00000002
        /*0030*/ 	.string	""
        /*0030*/ 	.string	"ptxas"
        /*0030*/ 	.string	"Cuda compilation tools, release 13.0, V13.0.88"
        /*0030*/ 	.string	"Build cuda_13.0.r13.0/compiler.36424714_0"
        /*0030*/ 	.string	"-arch sm_100 -m 64 "



//--------------------- .note.nv.cuinfo           --------------------------
	.section	.note.nv.cuinfo,"",@"SHT_NOTE"
	.sectionflags	@"SHF_NOTE_NV_CUINFO"
        /*0018*/ 	.short	0x0002
        /*001a*/ 	.short	0x0064
        /*001c*/ 	.short	0x0082
	.zero		2


//--------------------- .nv.info                  --------------------------
	.section	.nv.info,"",@"SHT_CUDA_INFO"
	.align	4


	//----- nvinfo : EIATTR_REGCOUNT
	.align		4
        /*0000*/ 	.byte	0x04, 0x2f
        /*0002*/ 	.short	(.L_2 - .L_1)
	.align		4
.L_1:
        /*0004*/ 	.word	index@(_Z3addPiS_S_)
        /*0008*/ 	.word	0x00000018


	//----- nvinfo : EIATTR_FRAME_SIZE
	.align		4
.L_2:
        /*000c*/ 	.byte	0x04, 0x11
        /*000e*/ 	.short	(.L_4 - .L_3)
	.align		4
.L_3:
        /*0010*/ 	.word	index@(_Z3addPiS_S_)
        /*0014*/ 	.word	0x00000008


	//----- nvinfo : EIATTR_MIN_STACK_SIZE
	.align		4
.L_4:
        /*0018*/ 	.byte	0x04, 0x12
        /*001a*/ 	.short	(.L_6 - .L_5)
	.align		4
.L_5:
        /*001c*/ 	.word	index@(_Z3addPiS_S_)
        /*0020*/ 	.word	0x00000008
.L_6:


//--------------------- .nv.compat                --------------------------
	.section	.nv.compat,"",@"SHT_CUDA_COMPAT_INFO"
	.align	4
        /*0000*/ 	.byte	0x02, 0x09, 0x00, 0x00, 0x02, 0x02, 0x01, 0x00, 0x02, 0x05, 0x05, 0x00, 0x03, 0x07, 0x01, 0x01
        /*0010*/ 	.byte	0x02, 0x03, 0x00, 0x00, 0x02, 0x06, 0x01, 0x00, 0x04, 0x0b, 0x08, 0x00, 0x09, 0x00, 0x00, 0x00
        /*0020*/ 	.byte	0x00, 0x00, 0x00, 0x00


//--------------------- .nv.info._Z3addPiS_S_     --------------------------
	.section	.nv.info._Z3addPiS_S_,"",@"SHT_CUDA_INFO"
	.sectionflags	@""
	.align	4


	//----- nvinfo : EIATTR_CUDA_API_VERSION
	.align		4
        /*0000*/ 	.byte	0x04, 0x37
        /*0002*/ 	.short	(.L_8 - .L_7)
.L_7:
        /*0004*/ 	.word	0x00000082


	//----- nvinfo : EIATTR_KPARAM_INFO
	.align		4
.L_8:
        /*0008*/ 	.byte	0x04, 0x17
        /*000a*/ 	.short	(.L_10 - .L_9)
.L_9:
        /*000c*/ 	.word	0x00000000
        /*0010*/ 	.short	0x0002
        /*0012*/ 	.short	0x0010
        /*0014*/ 	.byte	0x00, 0xf5, 0x21, 0x00


	//----- nvinfo : EIATTR_KPARAM_INFO
	.align		4
.L_10:
        /*0018*/ 	.byte	0x04, 0x17
        /*001a*/ 	.short	(.L_12 - .L_11)
.L_11:
        /*001c*/ 	.word	0x00000000
        /*0020*/ 	.short	0x0001
        /*0022*/ 	.short	0x0008
        /*0024*/ 	.byte	0x00, 0xf5, 0x21, 0x00


	//----- nvinfo : EIATTR_KPARAM_INFO
	.align		4
.L_12:
        /*0028*/ 	.byte	0x04, 0x17
        /*002a*/ 	.short	(.L_14 - .L_13)
.L_13:
        /*002c*/ 	.word	0x00000000
        /*0030*/ 	.short	0x0000
        /*0032*/ 	.short	0x0000
        /*0034*/ 	.byte	0x00, 0xf5, 0x21, 0x00


	//----- nvinfo : EIATTR_SPARSE_MMA_MASK
	.align		4
.L_14:
        /*0038*/ 	.byte	0x03, 0x50
        /*003a*/ 	.short	0x0000


	//----- nvinfo : EIATTR_MAXREG_COUNT
	.align		4
        /*003c*/ 	.byte	0x03, 0x1b
        /*003e*/ 	.short	0x00ff


	//----- nvinfo : EIATTR_EXTERNS
	.align		4
        /*0040*/ 	.byte	0x04, 0x0f
        /*0042*/ 	.short	(.L_16 - .L_15)


	//   ....[0]....
	.align		4
.L_15:
        /*0044*/ 	.word	index@(vprintf)


	//----- nvinfo : EIATTR_MERCURY_ISA_VERSION
	.align		4
.L_16:
        /*0048*/ 	.byte	0x03, 0x5f
        /*004a*/ 	.short	0x0101


	//----- nvinfo : EIATTR_VRC_CTA_INIT_COUNT
	.align		4
        /*004c*/ 	.byte	0x02, 0x4a
	.zero		1
	.zero		1


	//----- nvinfo : EIATTR_SYSCALL_OFFSETS
	.align		4
        /*0050*/ 	.byte	0x04, 0x46
        /*0052*/ 	.short	(.L_18 - .L_17)


	//   ....[0]....
.L_17:
        /*0054*/ 	.word	0x000001d0


	//----- nvinfo : EIATTR_EXIT_INSTR_OFFSETS
	.align		4
.L_18:
        /*0058*/ 	.byte	0x04, 0x1c
        /*005a*/ 	.short	(.L_20 - .L_19)


	//   ....[0]....
.L_19:
        /*005c*/ 	.word	0x000001e0


	//----- nvinfo : EIATTR_CBANK_PARAM_SIZE
	.align		4
.L_20:
        /*0060*/ 	.byte	0x03, 0x19
        /*0062*/ 	.short	0x0018


	//----- nvinfo : EIATTR_PARAM_CBANK
	.align		4
        /*0064*/ 	.byte	0x04, 0x0a
        /*0066*/ 	.short	(.L_22 - .L_21)
	.align		4
.L_21:
        /*0068*/ 	.word	index@(.nv.constant0._Z3addPiS_S_)
        /*006c*/ 	.short	0x0380
        /*006e*/ 	.short	0x0018


	//----- nvinfo : EIATTR_SW_WAR
	.align		4
.L_22:
        /*0070*/ 	.byte	0x04, 0x36
        /*0072*/ 	.short	(.L_24 - .L_23)
.L_23:
        /*0074*/ 	.word	0x00000008
.L_24:


//--------------------- .nv.callgraph             --------------------------
	.section	.nv.callgraph,"",@"SHT_CUDA_CALLGRAPH"
	.align	4
	.sectionentsize	8
	.align		4
        /*0000*/ 	.word	0x00000000
	.align		4
        /*0004*/ 	.word	0xffffffff
	.align		4
        /*0008*/ 	.word	index@(_Z3addPiS_S_)
	.align		4
        /*000c*/ 	.word	index@(vprintf)
	.align		4
        /*0010*/ 	.word	0x00000000
	.align		4
        /*0014*/ 	.word	0xfffffffe
	.align		4
        /*0018*/ 	.word	0x00000000
	.align		4
        /*001c*/ 	.word	0xfffffffd
	.align		4
        /*0020*/ 	.word	0x00000000
	.align		4
        /*0024*/ 	.word	0xfffffffc


//--------------------- .nv.constant4             --------------------------
	.section	.nv.constant4,"a",@progbits
	.align	8
	.align		8
.nv.constant4:
        /*0000*/ 	.dword	vprintf
	.align		8
        /*0008*/ 	.dword	$str


//--------------------- .text._Z3addPiS_S_        --------------------------
	.section	.text._Z3addPiS_S_,"ax",@progbits
	.align	128
        .global         _Z3addPiS_S_
        .type           _Z3addPiS_S_,@function
        .size           _Z3addPiS_S_,(.L_x_2 - _Z3addPiS_S_)
        .other          _Z3addPiS_S_,@"STO_CUDA_ENTRY STV_DEFAULT"
_Z3addPiS_S_:
.text._Z3addPiS_S_:
[----:B------:R-:W0:Y:S01]  /*0000*/  LDC R1, c[0x0][0x37c] ;  /* 0x0000df00ff017b82 */ /* 0x000e220000000800 */
[----:B------:R-:W1:Y:S07]  /*0010*/  S2R R10, SR_CTAID.X ;  /* 0x00000000000a7919 */ /* 0x000e6e0000002500 */
[----:B------:R-:W2:Y:S01]  /*0020*/  LDC.64 R6, c[0x0][0x388] ;  /* 0x0000e200ff067b82 */ /* 0x000ea20000000a00 */
[----:B------:R-:W3:Y:S01]  /*0030*/  LDCU.64 UR4, c[0x0][0x358] ;  /* 0x00006b00ff0477ac */ /* 0x000ee20008000a00 */
[----:B0-----:R-:W-:Y:S01]  /*0040*/  IADD3 R1, PT, PT, R1, -0x8, RZ ;  /* 0xfffffff801017810 */ /* 0x001fe20007ffe0ff */
[----:B------:R-:W0:Y:S05]  /*0050*/  LDCU.64 UR6, c[0x4][0x8] ;  /* 0x01000100ff0677ac */ /* 0x000e2a0008000a00 */
[----:B------:R-:W4:Y:S08]  /*0060*/  LDC.64 R4, c[0x0][0x380] ;  /* 0x0000e000ff047b82 */ /* 0x000f300000000a00 */
[----:B------:R-:W5:Y:S01]  /*0070*/  LDC.64 R12, c[0x0][0x380] ;  /* 0x0000e000ff0c7b82 */ /* 0x000f620000000a00 */
[----:B-1----:R-:W-:-:S13]  /*0080*/  ISETP.GT.U32.AND P0, PT, R10, 0x1869f, PT ;  /* 0x0001869f0a00780c */ /* 0x002fda0003f04070 */
[C---:B--2---:R-:W-:Y:S01]  /*0090*/  @!P0 IMAD.WIDE.U32 R6, R10.reuse, 0x4, R6 ;  /* 0x000000040a068825 */ /* 0x044fe200078e0006 */
[----:B------:R-:W1:Y:S03]  /*00a0*/  @!P0 LDC.64 R2, c[0x0][0x390] ;  /* 0x0000e400ff028b82 */ /* 0x000e660000000a00 */
[C---:B----4-:R-:W-:Y:S02]  /*00b0*/  @!P0 IMAD.WIDE.U32 R4, R10.reuse, 0x4, R4 ;  /* 0x000000040a048825 */ /* 0x050fe400078e0004 */
[----:B---3--:R-:W2:Y:S04]  /*00c0*/  @!P0 LDG.E R7, desc[UR4][R6.64] ;  /* 0x0000000406078981 */ /* 0x008ea8000c1e1900 */
[----:B------:R-:W2:Y:S01]  /*00d0*/  @!P0 LDG.E R0, desc[UR4][R4.64] ;  /* 0x0000000404008981 */ /* 0x000ea2000c1e1900 */
[----:B-----5:R-:W-:-:S04]  /*00e0*/  IMAD.WIDE.U32 R12, R10, 0x4, R12 ;  /* 0x000000040a0c7825 */ /* 0x020fc800078e000c */
[----:B-1----:R-:W-:Y:S01]  /*00f0*/  @!P0 IMAD.WIDE.U32 R2, R10, 0x4, R2 ;  /* 0x000000040a028825 */ /* 0x002fe200078e0002 */
[----:B--2---:R-:W-:-:S05]  /*0100*/  @!P0 IADD3 R0, PT, PT, R0, R7, RZ ;  /* 0x0000000700008210 */ /* 0x004fca0007ffe0ff */
[----:B------:R1:W-:Y:S04]  /*0110*/  @!P0 STG.E desc[UR4][R2.64], R0 ;  /* 0x0000000002008986 */ /* 0x0003e8000c101904 */
[----:B------:R-:W2:Y:S01]  /*0120*/  LDG.E R11, desc[UR4][R12.64] ;  /* 0x000000040c0b7981 */ /* 0x000ea2000c1e1900 */
[----:B------:R-:W-:Y:S01]  /*0130*/  MOV R8, 0x0 ;  /* 0x0000000000087802 */ /* 0x000fe20000000f00 */
[----:B------:R-:W3:Y:S05]  /*0140*/  LDCU UR4, c[0x0][0x2f8] ;  /* 0x00005f00ff0477ac */ /* 0x000eea0008000800 */
[----:B------:R-:W4:Y:S01]  /*0150*/  LDC.64 R8, c[0x4][R8] ;  /* 0x0100000008087b82 */ /* 0x000f220000000a00 */
[----:B------:R-:W5:Y:S01]  /*0160*/  LDCU UR5, c[0x0][0x2fc] ;  /* 0x00005f80ff0577ac */ /* 0x000f620008000800 */
[----:B0-----:R-:W-:Y:S01]  /*0170*/  IMAD.U32 R4, RZ, RZ, UR6 ;  /* 0x00000006ff047e24 */ /* 0x001fe2000f8e00ff */
[----:B------:R-:W-:-:S02]  /*0180*/  MOV R5, UR7 ;  /* 0x0000000700057c02 */ /* 0x000fc40008000f00 */
[----:B---3--:R-:W-:-:S05]  /*0190*/  IADD3 R6, P0, PT, R1, UR4, RZ ;  /* 0x0000000401067c10 */ /* 0x008fca000ff1e0ff */
[----:B-----5:R-:W-:Y:S01]  /*01a0*/  IMAD.X R7, RZ, RZ, UR5, P0 ;  /* 0x00000005ff077e24 */ /* 0x020fe200080e06ff */
[----:B--2-4-:R1:W-:Y:S07]  /*01b0*/  STL.64 [R1], R10 ;  /* 0x0000000a01007387 */ /* 0x0143ee0000100a00 */
[----:B------:R-:W-:-:S07]  /*01c0*/  LEPC R20, `(.L_x_0) ;  /* 0x000000001014794e */ /* 0x000fce0000000000 */
[----:B-1----:R-:W-:Y:S05]  /*01d0*/  CALL.ABS.NOINC R8 ;  /* 0x0000000008007343 */ /* 0x002fea0003c00000 */
.L_x_0:
[----:B------:R-:W-:Y:S05]  /*01e0*/  EXIT ;  /* 0x000000000000794d */ /* 0x000fea0003800000 */
.L_x_1:
[----:B------:R-:W-:-:S00]  /*01f0*/  BRA `(.L_x_1) ;  /* 0xfffffffc00fc7947 */ /* 0x000fc0000383ffff */
[----:B------:R-:W-:-:S00]  /*0200*/  NOP ;  /* 0x0000000000007918 */ /* 0x000fc00000000000 */
[----:B------:R-:W-:-:S00]  /*0210*/  NOP ;  /* 0x0000000000007918 */ /* 0x000fc00000000000 */
[----:B------:R-:W-:-:S00]  /*0220*/  NOP ;  /* 0x0000000000007918 */ /* 0x000fc00000000000 */
[----:B------:R-:W-:-:S00]  /*0230*/  NOP ;  /* 0x0000000000007918 */ /* 0x000fc00000000000 */
[----:B------:R-:W-:-:S00]  /*0240*/  NOP ;  /* 0x0000000000007918 */ /* 0x000fc00000000000 */
[----:B------:R-:W-:-:S00]  /*0250*/  NOP ;  /* 0x0000000000007918 */ /* 0x000fc00000000000 */
[----:B------:R-:W-:-:S00]  /*0260*/  NOP ;  /* 0x0000000000007918 */ /* 0x000fc00000000000 */
[----:B------:R-:W-:-:S00]  /*0270*/  NOP ;  /* 0x0000000000007918 */ /* 0x000fc00000000000 */
.L_x_2:


//--------------------- .nv.global.init           --------------------------
	.section	.nv.global.init,"aw",@progbits
.nv.global.init:
	.type		$str,@object
	.size		$str,(.L_0 - $str)
$str:
        /*0000*/ 	.byte	0x74, 0x68, 0x72, 0x65, 0x61, 0x64, 0x20, 0x49, 0x64, 0x3a, 0x20, 0x25, 0x64, 0x2c, 0x20, 0x61
        /*0010*/ 	.byte	0x5b, 0x69, 0x64, 0x5d, 0x3a, 0x20, 0x25, 0x64, 0x0a, 0x00
.L_0:


//--------------------- .nv.shared.reserved.0     --------------------------
	.section	.nv.shared.reserved.0,"aw",@nobits
	.weak		__nv_reservedSMEM_offset_0_alias
	.size		__nv_reservedSMEM_offset_0_alias, 0, 64
	.other		__nv_reservedSMEM_offset_0_alias,@"STO_CUDA_RESERVED_SHARED STV_DEFAULT"
__nv_reservedSMEM_offset_0_alias:
	.zero		0
	.zero		64


//--------------------- .nv.constant0._Z3addPiS_S_ --------------------------
	.section	.nv.constant0._Z3addPiS_S_,"a",@progbits
	.sectionflags	@""
	.align	4
.nv.constant0._Z3addPiS_S_:
	.zero		920


//--------------------- SYMBOLS --------------------------

	.type		.nv.reservedSmem.offset0,@object
	.size		.nv.reservedSmem.offset0,0x4
	.type		vprintf,@function
